//
// Generated by NVIDIA NVVM Compiler
//
// Compiler Build ID: CL-36424714
// Cuda compilation tools, release 13.0, V13.0.88
// Based on NVVM 20.0.0
//

.version 9.0
.target sm_100
.address_size 64

	// .globl	_Z17arraySumReductionPKfPfi
// _ZZ17arraySumReductionPKfPfiE10partialSum has been demoted

.visible .entry _Z17arraySumReductionPKfPfi(
	.param .u64 .ptr .align 1 _Z17arraySumReductionPKfPfi_param_0,
	.param .u64 .ptr .align 1 _Z17arraySumReductionPKfPfi_param_1,
	.param .u32 _Z17arraySumReductionPKfPfi_param_2
)
{
	.reg .pred 	%p<6>;
	.reg .b32 	%r<15>;
	.reg .b32 	%f<6>;
	.reg .b64 	%rd<9>;
	// demoted variable
	.shared .align 4 .b8 _ZZ17arraySumReductionPKfPfiE10partialSum[1024];
	ld.param.u64 	%rd1, [_Z17arraySumReductionPKfPfi_param_0];
	ld.param.u64 	%rd2, [_Z17arraySumReductionPKfPfi_param_1];
	ld.param.u32 	%r8, [_Z17arraySumReductionPKfPfi_param_2];
	mov.u32 	%r1, %ctaid.x;
	mov.u32 	%r14, %ntid.x;
	mov.u32 	%r3, %tid.x;
	mad.lo.s32 	%r4, %r1, %r14, %r3;
	setp.ge.s32 	%p1, %r4, %r8;
	shl.b32 	%r9, %r3, 2;
	mov.u32 	%r10, _ZZ17arraySumReductionPKfPfiE10partialSum;
	add.s32 	%r5, %r10, %r9;
	@%p1 bra 	$L__BB0_2;
	cvta.to.global.u64 	%rd3, %rd1;
	mul.wide.s32 	%rd4, %r4, 4;
	add.s64 	%rd5, %rd3, %rd4;
	ld.global.f32 	%f1, [%rd5];
	st.shared.f32 	[%r5], %f1;
	bra.uni 	$L__BB0_3;
$L__BB0_2:
	mov.b32 	%r11, 0;
	st.shared.u32 	[%r5], %r11;
$L__BB0_3:
	bar.sync 	0;
	setp.lt.u32 	%p2, %r14, 2;
	@%p2 bra 	$L__BB0_7;
$L__BB0_4:
	shr.u32 	%r7, %r14, 1;
	setp.ge.u32 	%p3, %r3, %r7;
	@%p3 bra 	$L__BB0_6;
	shl.b32 	%r12, %r7, 2;
	add.s32 	%r13, %r5, %r12;
	ld.shared.f32 	%f2, [%r13];
	ld.shared.f32 	%f3, [%r5];
	add.f32 	%f4, %f2, %f3;
	st.shared.f32 	[%r5], %f4;
$L__BB0_6:
	bar.sync 	0;
	setp.gt.u32 	%p4, %r14, 3;
	mov.u32 	%r14, %r7;
	@%p4 bra 	$L__BB0_4;
$L__BB0_7:
	setp.ne.s32 	%p5, %r3, 0;
	@%p5 bra 	$L__BB0_9;
	ld.shared.f32 	%f5, [_ZZ17arraySumReductionPKfPfiE10partialSum];
	cvta.to.global.u64 	%rd6, %rd2;
	mul.wide.u32 	%rd7, %r1, 4;
	add.s64 	%rd8, %rd6, %rd7;
	st.global.f32 	[%rd8], %f5;
$L__BB0_9:
	ret;

}


// ===== COMPILED SASS (sm_100) =====

	.target	sm_100

	.elftype	@"ET_EXEC"


//--------------------- .note.nv.tkinfo           --------------------------
	.section	.note.nv.tkinfo,"",@"SHT_NOTE"
	.sectionflags	@"SHF_NOTE_NV_TKINFO"
	.tkinfo
        /*0018*/ 	.word	0x00000002
        /*0030*/ 	.string	""
        /*0030*/ 	.string	"ptxas"
        /*0030*/ 	.string	"Cuda compilation tools, release 13.0, V13.0.88"
        /*0030*/ 	.string	"Build cuda_13.0.r13.0/compiler.36424714_0"
        /*0030*/ 	.string	"-arch sm_100 -m 64 "



//--------------------- .note.nv.cuinfo           --------------------------
	.section	.note.nv.cuinfo,"",@"SHT_NOTE"
	.sectionflags	@"SHF_NOTE_NV_CUINFO"
        /*0018*/ 	.short	0x0002
        /*001a*/ 	.short	0x0064
        /*001c*/ 	.short	0x0082
	.zero		2


//--------------------- .nv.info                  --------------------------
	.section	.nv.info,"",@"SHT_CUDA_INFO"
	.align	4


	//----- nvinfo : EIATTR_REGCOUNT
	.align		4
        /*0000*/ 	.byte	0x04, 0x2f
        /*0002*/ 	.short	(.L_1 - .L_0)
	.align		4
.L_0:
        /*0004*/ 	.word	index@(_Z17arraySumReductionPKfPfi)
        /*0008*/ 	.word	0x0000000a


	//----- nvinfo : EIATTR_FRAME_SIZE
	.align		4
.L_1:
        /*000c*/ 	.byte	0x04, 0x11
        /*000e*/ 	.short	(.L_3 - .L_2)
	.align		4
.L_2:
        /*0010*/ 	.word	index@(_Z17arraySumReductionPKfPfi)
        /*0014*/ 	.word	0x00000000


	//----- nvinfo : EIATTR_MIN_STACK_SIZE
	.align		4
.L_3:
        /*0018*/ 	.byte	0x04, 0x12
        /*001a*/ 	.short	(.L_5 - .L_4)
	.align		4
.L_4:
        /*001c*/ 	.word	index@(_Z17arraySumReductionPKfPfi)
        /*0020*/ 	.word	0x00000000
.L_5:


//--------------------- .nv.compat                --------------------------
	.section	.nv.compat,"",@"SHT_CUDA_COMPAT_INFO"
	.align	4
        /*0000*/ 	.byte	0x02, 0x09, 0x00, 0x00, 0x02, 0x02, 0x01, 0x00, 0x02, 0x05, 0x05, 0x00, 0x03, 0x07, 0x01, 0x01
        /*0010*/ 	.byte	0x02, 0x03, 0x00, 0x00, 0x02, 0x06, 0x01, 0x00, 0x04, 0x0b, 0x08, 0x00, 0x09, 0x00, 0x00, 0x00
        /*0020*/ 	.byte	0x00, 0x00, 0x00, 0x00


//--------------------- .nv.info._Z17arraySumReductionPKfPfi --------------------------
	.section	.nv.info._Z17arraySumReductionPKfPfi,"",@"SHT_CUDA_INFO"
	.sectionflags	@""
	.align	4


	//----- nvinfo : EIATTR_CUDA_API_VERSION
	.align		4
        /*0000*/ 	.byte	0x04, 0x37
        /*0002*/ 	.short	(.L_7 - .L_6)
.L_6:
        /*0004*/ 	.word	0x00000082


	//----- nvinfo : EIATTR_KPARAM_INFO
	.align		4
.L_7:
        /*0008*/ 	.byte	0x04, 0x17
        /*000a*/ 	.short	(.L_9 - .L_8)
.L_8:
        /*000c*/ 	.word	0x00000000
        /*0010*/ 	.short	0x0002
        /*0012*/ 	.short	0x0010
        /*0014*/ 	.byte	0x00, 0xf0, 0x11, 0x00


	//----- nvinfo : EIATTR_KPARAM_INFO
	.align		4
.L_9:
        /*0018*/ 	.byte	0x04, 0x17
        /*001a*/ 	.short	(.L_11 - .L_10)
.L_10:
        /*001c*/ 	.word	0x00000000
        /*0020*/ 	.short	0x0001
        /*0022*/ 	.short	0x0008
        /*0024*/ 	.byte	0x00, 0xf5, 0x21, 0x00


	//----- nvinfo : EIATTR_KPARAM_INFO
	.align		4
.L_11:
        /*0028*/ 	.byte	0x04, 0x17
        /*002a*/ 	.short	(.L_13 - .L_12)
.L_12:
        /*002c*/ 	.word	0x00000000
        /*0030*/ 	.short	0x0000
        /*0032*/ 	.short	0x0000
        /*0034*/ 	.byte	0x00, 0xf5, 0x21, 0x00


	//----- nvinfo : EIATTR_SPARSE_MMA_MASK
	.align		4
.L_13:
        /*0038*/ 	.byte	0x03, 0x50
        /*003a*/ 	.short	0x0000


	//----- nvinfo : EIATTR_MAXREG_COUNT
	.align		4
        /*003c*/ 	.byte	0x03, 0x1b
        /*003e*/ 	.short	0x00ff


	//----- nvinfo : EIATTR_NUM_BARRIERS
	.align		4
        /*0040*/ 	.byte	0x02, 0x4c
        /*0042*/ 	.byte	0x01
	.zero		1


	//----- nvinfo : EIATTR_MERCURY_ISA_VERSION
	.align		4
        /*0044*/ 	.byte	0x03, 0x5f
        /*0046*/ 	.short	0x0101


	//----- nvinfo : EIATTR_VRC_CTA_INIT_COUNT
	.align		4
        /*0048*/ 	.byte	0x02, 0x4a
	.zero		1
	.zero		1


	//----- nvinfo : EIATTR_EXIT_INSTR_OFFSETS
	.align		4
        /*004c*/ 	.byte	0x04, 0x1c
        /*004e*/ 	.short	(.L_15 - .L_14)


	//   ....[0]....
.L_14:
        /*0050*/ 	.word	0x00000210


	//   ....[1]....
        /*0054*/ 	.word	0x00000290


	//----- nvinfo : EIATTR_CBANK_PARAM_SIZE
	.align		4
.L_15:
        /*0058*/ 	.byte	0x03, 0x19
        /*005a*/ 	.short	0x0014


	//----- nvinfo : EIATTR_PARAM_CBANK
	.align		4
        /*005c*/ 	.byte	0x04, 0x0a
        /*005e*/ 	.short	(.L_17 - .L_16)
	.align		4
.L_16:
        /*0060*/ 	.word	index@(.nv.constant0._Z17arraySumReductionPKfPfi)
        /*0064*/ 	.short	0x0380
        /*0066*/ 	.short	0x0014


	//----- nvinfo : EIATTR_SW_WAR
	.align		4
.L_17:
        /*0068*/ 	.byte	0x04, 0x36
        /*006a*/ 	.short	(.L_19 - .L_18)
.L_18:
        /*006c*/ 	.word	0x00000008
.L_19:


//--------------------- .nv.callgraph             --------------------------
	.section	.nv.callgraph,"",@"SHT_CUDA_CALLGRAPH"
	.align	4
	.sectionentsize	8
	.align		4
        /*0000*/ 	.word	0x00000000
	.align		4
        /*0004*/ 	.word	0xffffffff
	.align		4
        /*0008*/ 	.word	0x00000000
	.align		4
        /*000c*/ 	.word	0xfffffffe
	.align		4
        /*0010*/ 	.word	0x00000000
	.align		4
        /*0014*/ 	.word	0xfffffffd
	.align		4
        /*0018*/ 	.word	0x00000000
	.align		4
        /*001c*/ 	.word	0xfffffffc


//--------------------- .text._Z17arraySumReductionPKfPfi --------------------------
	.section	.text._Z17arraySumReductionPKfPfi,"ax",@progbits
	.align	128
        .global         _Z17arraySumReductionPKfPfi
        .type           _Z17arraySumReductionPKfPfi,@function
        .size           _Z17arraySumReductionPKfPfi,(.L_x_3 - _Z17arraySumReductionPKfPfi)
        .other          _Z17arraySumReductionPKfPfi,@"STO_CUDA_ENTRY STV_DEFAULT"
_Z17arraySumReductionPKfPfi:
.text._Z17arraySumReductionPKfPfi:
[----:B------:R-:W-:Y:S01]  /*0000*/  LDC R1, c[0x0][0x37c] ;  /* 0x0000df00ff017b82 */ /* 0x000fe20000000800 */
[----:B------:R-:W0:Y:S01]  /*0010*/  S2R R7, SR_CTAID.X ;  /* 0x0000000000077919 */ /* 0x000e220000002500 */
[----:B------:R-:W0:Y:S01]  /*0020*/  LDCU UR8, c[0x0][0x360] ;  /* 0x00006c00ff0877ac */ /* 0x000e220008000800 */
[----:B------:R-:W0:Y:S01]  /*0030*/  S2R R6, SR_TID.X ;  /* 0x0000000000067919 */ /* 0x000e220000002100 */
[----:B------:R-:W1:Y:S01]  /*0040*/  LDCU UR4, c[0x0][0x390] ;  /* 0x00007200ff0477ac */ /* 0x000e620008000800 */
[----:B------:R-:W2:Y:S01]  /*0050*/  LDCU.64 UR6, c[0x0][0x358] ;  /* 0x00006b00ff0677ac */ /* 0x000ea20008000a00 */
[----:B0-----:R-:W-:-:S05]  /*0060*/  IMAD R5, R7, UR8, R6 ;  /* 0x0000000807057c24 */ /* 0x001fca000f8e0206 */
[----:B-1----:R-:W-:-:S13]  /*0070*/  ISETP.GE.AND P1, PT, R5, UR4, PT ;  /* 0x0000000405007c0c */ /* 0x002fda000bf26270 */
[----:B------:R-:W0:Y:S02]  /*0080*/  @!P1 LDC.64 R2, c[0x0][0x380] ;  /* 0x0000e000ff029b82 */ /* 0x000e240000000a00 */
[----:B0-----:R-:W-:-:S06]  /*0090*/  @!P1 IMAD.WIDE R2, R5, 0x4, R2 ;  /* 0x0000000405029825 */ /* 0x001fcc00078e0202 */
[----:B--2---:R-:W2:Y:S01]  /*00a0*/  @!P1 LDG.E R3, desc[UR6][R2.64] ;  /* 0x0000000602039981 */ /* 0x004ea2000c1e1900 */
[----:B------:R-:W0:Y:S01]  /*00b0*/  S2UR UR5, SR_CgaCtaId ;  /* 0x00000000000579c3 */ /* 0x000e220000008800 */
[----:B------:R-:W-:Y:S01]  /*00c0*/  IMAD.U32 R4, RZ, RZ, UR8 ;  /* 0x00000008ff047e24 */ /* 0x000fe2000f8e00ff */
[----:B------:R-:W-:Y:S01]  /*00d0*/  UMOV UR4, 0x400 ;  /* 0x0000040000047882 */ /* 0x000fe20000000000 */
[----:B------:R-:W-:-:S03]  /*00e0*/  ISETP.NE.AND P0, PT, R6, RZ, PT ;  /* 0x000000ff0600720c */ /* 0x000fc60003f05270 */
[----:B------:R-:W-:Y:S01]  /*00f0*/  ISETP.GE.U32.AND P2, PT, R4, 0x2, PT ;  /* 0x000000020400780c */ /* 0x000fe20003f46070 */
[----:B0-----:R-:W-:-:S06]  /*0100*/  ULEA UR4, UR5, UR4, 0x18 ;  /* 0x0000000405047291 */ /* 0x001fcc000f8ec0ff */
[----:B------:R-:W-:-:S05]  /*0110*/  LEA R0, R6, UR4, 0x2 ;  /* 0x0000000406007c11 */ /* 0x000fca000f8e10ff */
[----:B--2---:R0:W-:Y:S04]  /*0120*/  @!P1 STS [R0], R3 ;  /* 0x0000000300009388 */ /* 0x0041e80000000800 */
[----:B------:R0:W-:Y:S01]  /*0130*/  @P1 STS [R0], RZ ;  /* 0x000000ff00001388 */ /* 0x0001e20000000800 */
[----:B------:R-:W-:Y:S06]  /*0140*/  BAR.SYNC.DEFER_BLOCKING 0x0 ;  /* 0x0000000000007b1d */ /* 0x000fec0000010000 */
[----:B------:R-:W-:Y:S05]  /*0150*/  @!P2 BRA `(.L_x_0) ;  /* 0x00000000002ca947 */ /* 0x000fea0003800000 */
.L_x_1:
[----:B------:R-:W-:-:S04]  /*0160*/  SHF.R.U32.HI R5, RZ, 0x1, R4 ;  /* 0x00000001ff057819 */ /* 0x000fc80000011604 */
[----:B------:R-:W-:-:S13]  /*0170*/  ISETP.GE.U32.AND P1, PT, R6, R5, PT ;  /* 0x000000050600720c */ /* 0x000fda0003f26070 */
[----:B------:R-:W-:Y:S01]  /*0180*/  @!P1 IMAD R2, R5, 0x4, R0 ;  /* 0x0000000405029824 */ /* 0x000fe200078e0200 */
[----:B0-----:R-:W-:Y:S05]  /*0190*/  @!P1 LDS R3, [R0] ;  /* 0x0000000000039984 */ /* 0x001fea0000000800 */
[----:B------:R-:W0:Y:S02]  /*01a0*/  @!P1 LDS R2, [R2] ;  /* 0x0000000002029984 */ /* 0x000e240000000800 */
[----:B0-----:R-:W-:-:S05]  /*01b0*/  @!P1 FADD R3, R2, R3 ;  /* 0x0000000302039221 */ /* 0x001fca0000000000 */
[----:B------:R1:W-:Y:S01]  /*01c0*/  @!P1 STS [R0], R3 ;  /* 0x0000000300009388 */ /* 0x0003e20000000800 */
[----:B------:R-:W-:Y:S01]  /*01d0*/  BAR.SYNC.DEFER_BLOCKING 0x0 ;  /* 0x0000000000007b1d */ /* 0x000fe20000010000 */
[----:B------:R-:W-:Y:S01]  /*01e0*/  ISETP.GT.U32.AND P1, PT, R4, 0x3, PT ;  /* 0x000000030400780c */ /* 0x000fe20003f24070 */
[----:B------:R-:W-:-:S12]  /*01f0*/  IMAD.MOV.U32 R4, RZ, RZ, R5 ;  /* 0x000000ffff047224 */ /* 0x000fd800078e0005 */
[----:B-1----:R-:W-:Y:S05]  /*0200*/  @P1 BRA `(.L_x_1) ;  /* 0xfffffffc00d41947 */ /* 0x002fea000383ffff */
.L_x_0:
[----:B------:R-:W-:Y:S05]  /*0210*/  @P0 EXIT ;  /* 0x000000000000094d */ /* 0x000fea0003800000 */
[----:B------:R-:W1:Y:S01]  /*0220*/  S2UR UR5, SR_CgaCtaId ;  /* 0x00000000000579c3 */ /* 0x000e620000008800 */
[----:B------:R-:W-:-:S07]  /*0230*/  UMOV UR4, 0x400 ;  /* 0x0000040000047882 */ /* 0x000fce0000000000 */
[----:B0-----:R-:W0:Y:S01]  /*0240*/  LDC.64 R2, c[0x0][0x388] ;  /* 0x0000e200ff027b82 */ /* 0x001e220000000a00 */
[----:B-1----:R-:W-:Y:S01]  /*0250*/  ULEA UR4, UR5, UR4, 0x18 ;  /* 0x0000000405047291 */ /* 0x002fe2000f8ec0ff */
[----:B0-----:R-:W-:-:S08]  /*0260*/  IMAD.WIDE.U32 R2, R7, 0x4, R2 ;  /* 0x0000000407027825 */ /* 0x001fd000078e0002 */
[----:B------:R-:W0:Y:S04]  /*0270*/  LDS R5, [UR4] ;  /* 0x00000004ff057984 */ /* 0x000e280008000800 */
[----:B0-----:R-:W-:Y:S01]  /*0280*/  STG.E desc[UR6][R2.64], R5 ;  /* 0x0000000502007986 */ /* 0x001fe2000c101906 */
[----:B------:R-:W-:Y:S05]  /*0290*/  EXIT ;  /* 0x000000000000794d */ /* 0x000fea0003800000 */
.L_x_2:
[----:B------:R-:W-:-:S00]  /*02a0*/  BRA `(.L_x_2) ;  /* 0xfffffffc00fc7947 */ /* 0x000fc0000383ffff */
[----:B------:R-:W-:-:S00]  /*02b0*/  NOP ;  /* 0x0000000000007918 */ /* 0x000fc00000000000 */
        /* <DEDUP_REMOVED lines=12> */
.L_x_3:


//--------------------- .nv.shared._Z17arraySumReductionPKfPfi --------------------------
	.section	.nv.shared._Z17arraySumReductionPKfPfi,"aw",@nobits
	.sectionflags	@""
	.align	4
.nv.shared._Z17arraySumReductionPKfPfi:
	.zero		2048


//--------------------- .nv.shared.reserved.0     --------------------------
	.section	.nv.shared.reserved.0,"aw",@nobits
	.weak		__nv_reservedSMEM_offset_0_alias
	.size		__nv_reservedSMEM_offset_0_alias, 0, 64
	.other		__nv_reservedSMEM_offset_0_alias,@"STO_CUDA_RESERVED_SHARED STV_DEFAULT"
__nv_reservedSMEM_offset_0_alias:
	.zero		0
	.zero		64


//--------------------- .nv.constant0._Z17arraySumReductionPKfPfi --------------------------
	.section	.nv.constant0._Z17arraySumReductionPKfPfi,"a",@progbits
	.sectionflags	@""
	.align	4
.nv.constant0._Z17arraySumReductionPKfPfi:
	.zero		916


//--------------------- SYMBOLS --------------------------

	.type		.nv.reservedSmem.offset0,@object
	.size		.nv.reservedSmem.offset0,0x4
	.type		.nv.reservedSmem.cap,@object
	.size		.nv.reservedSmem.cap,0x4
